//
// Generated by NVIDIA NVVM Compiler
//
// Compiler Build ID: CL-36424714
// Cuda compilation tools, release 13.0, V13.0.88
// Based on NVVM 20.0.0
//

.version 9.0
.target sm_100
.address_size 64

	// .globl	_Z7calcRowy

.visible .entry _Z7calcRowy(
	.param .u64 _Z7calcRowy_param_0
)
{


	ret;

}


// ===== COMPILED SASS (sm_100) =====

	.target	sm_100

	.elftype	@"ET_EXEC"


//--------------------- .note.nv.tkinfo           --------------------------
	.section	.note.nv.tkinfo,"",@"SHT_NOTE"
	.sectionflags	@"SHF_NOTE_NV_TKINFO"
	.tkinfo
        /*0018*/ 	.word	0x00000002
        /*0030*/ 	.string	""
        /*0030*/ 	.string	"ptxas"
        /*0030*/ 	.string	"Cuda compilation tools, release 13.0, V13.0.88"
        /*0030*/ 	.string	"Build cuda_13.0.r13.0/compiler.36424714_0"
        /*0030*/ 	.string	"-arch sm_100 -m 64 "



//--------------------- .note.nv.cuinfo           --------------------------
	.section	.note.nv.cuinfo,"",@"SHT_NOTE"
	.sectionflags	@"SHF_NOTE_NV_CUINFO"
        /*0018*/ 	.short	0x0002
        /*001a*/ 	.short	0x0064
        /*001c*/ 	.short	0x0082
	.zero		2


//--------------------- .nv.info                  --------------------------
	.section	.nv.info,"",@"SHT_CUDA_INFO"
	.align	4


	//----- nvinfo : EIATTR_REGCOUNT
	.align		4
        /*0000*/ 	.byte	0x04, 0x2f
        /*0002*/ 	.short	(.L_1 - .L_0)
	.align		4
.L_0:
        /*0004*/ 	.word	index@(_Z7calcRowy)
        /*0008*/ 	.word	0x00000004


	//----- nvinfo : EIATTR_FRAME_SIZE
	.align		4
.L_1:
        /*000c*/ 	.byte	0x04, 0x11
        /*000e*/ 	.short	(.L_3 - .L_2)
	.align		4
.L_2:
        /*0010*/ 	.word	index@(_Z7calcRowy)
        /*0014*/ 	.word	0x00000000


	//----- nvinfo : EIATTR_MIN_STACK_SIZE
	.align		4
.L_3:
        /*0018*/ 	.byte	0x04, 0x12
        /*001a*/ 	.short	(.L_5 - .L_4)
	.align		4
.L_4:
        /*001c*/ 	.word	index@(_Z7calcRowy)
        /*0020*/ 	.word	0x00000000
.L_5:


//--------------------- .nv.compat                --------------------------
	.section	.nv.compat,"",@"SHT_CUDA_COMPAT_INFO"
	.align	4
        /*0000*/ 	.byte	0x02, 0x09, 0x00, 0x00, 0x02, 0x02, 0x01, 0x00, 0x02, 0x05, 0x05, 0x00, 0x03, 0x07, 0x01, 0x01
        /*0010*/ 	.byte	0x02, 0x03, 0x00, 0x00, 0x02, 0x06, 0x01, 0x00, 0x04, 0x0b, 0x08, 0x00, 0x09, 0x00, 0x00, 0x00
        /*0020*/ 	.byte	0x00, 0x00, 0x00, 0x00


//--------------------- .nv.info._Z7calcRowy      --------------------------
	.section	.nv.info._Z7calcRowy,"",@"SHT_CUDA_INFO"
	.sectionflags	@""
	.align	4


	//----- nvinfo : EIATTR_CUDA_API_VERSION
	.align		4
        /*0000*/ 	.byte	0x04, 0x37
        /*0002*/ 	.short	(.L_7 - .L_6)
.L_6:
        /*0004*/ 	.word	0x00000082


	//----- nvinfo : EIATTR_KPARAM_INFO
	.align		4
.L_7:
        /*0008*/ 	.byte	0x04, 0x17
        /*000a*/ 	.short	(.L_9 - .L_8)
.L_8:
        /*000c*/ 	.word	0x00000000
        /*0010*/ 	.short	0x0000
        /*0012*/ 	.short	0x0000
        /*0014*/ 	.byte	0x00, 0xf0, 0x21, 0x00


	//----- nvinfo : EIATTR_SPARSE_MMA_MASK
	.align		4
.L_9:
        /*0018*/ 	.byte	0x03, 0x50
        /*001a*/ 	.short	0x0000


	//----- nvinfo : EIATTR_MAXREG_COUNT
	.align		4
        /*001c*/ 	.byte	0x03, 0x1b
        /*001e*/ 	.short	0x00ff


	//----- nvinfo : EIATTR_MERCURY_ISA_VERSION
	.align		4
        /*0020*/ 	.byte	0x03, 0x5f
        /*0022*/ 	.short	0x0101


	//----- nvinfo : EIATTR_VRC_CTA_INIT_COUNT
	.align		4
        /*0024*/ 	.byte	0x02, 0x4a
	.zero		1
	.zero		1


	//----- nvinfo : EIATTR_EXIT_INSTR_OFFSETS
	.align		4
        /*0028*/ 	.byte	0x04, 0x1c
        /*002a*/ 	.short	(.L_11 - .L_10)


	//   ....[0]....
.L_10:
        /*002c*/ 	.word	0x00000010


	//----- nvinfo : EIATTR_CBANK_PARAM_SIZE
	.align		4
.L_11:
        /*0030*/ 	.byte	0x03, 0x19
        /*0032*/ 	.short	0x0008


	//----- nvinfo : EIATTR_PARAM_CBANK
	.align		4
        /*0034*/ 	.byte	0x04, 0x0a
        /*0036*/ 	.short	(.L_13 - .L_12)
	.align		4
.L_12:
        /*0038*/ 	.word	index@(.nv.constant0._Z7calcRowy)
        /*003c*/ 	.short	0x0380
        /*003e*/ 	.short	0x0008


	//----- nvinfo : EIATTR_SW_WAR
	.align		4
.L_13:
        /*0040*/ 	.byte	0x04, 0x36
        /*0042*/ 	.short	(.L_15 - .L_14)
.L_14:
        /*0044*/ 	.word	0x00000008
.L_15:


//--------------------- .nv.callgraph             --------------------------
	.section	.nv.callgraph,"",@"SHT_CUDA_CALLGRAPH"
	.align	4
	.sectionentsize	8
	.align		4
        /*0000*/ 	.word	0x00000000
	.align		4
        /*0004*/ 	.word	0xffffffff
	.align		4
        /*0008*/ 	.word	0x00000000
	.align		4
        /*000c*/ 	.word	0xfffffffe
	.align		4
        /*0010*/ 	.word	0x00000000
	.align		4
        /*0014*/ 	.word	0xfffffffd
	.align		4
        /*0018*/ 	.word	0x00000000
	.align		4
        /*001c*/ 	.word	0xfffffffc


//--------------------- .text._Z7calcRowy         --------------------------
	.section	.text._Z7calcRowy,"ax",@progbits
	.align	128
        .global         _Z7calcRowy
        .type           _Z7calcRowy,@function
        .size           _Z7calcRowy,(.L_x_1 - _Z7calcRowy)
        .other          _Z7calcRowy,@"STO_CUDA_ENTRY STV_DEFAULT"
_Z7calcRowy:
.text._Z7calcRowy:
[----:B------:R-:W-:Y:S01]  /*0000*/  LDC R1, c[0x0][0x37c] ;  /* 0x0000df00ff017b82 */ /* 0x000fe20000000800 */
[----:B------:R-:W-:Y:S05]  /*0010*/  EXIT ;  /* 0x000000000000794d */ /* 0x000fea0003800000 */
.L_x_0:
[----:B------:R-:W-:-:S00]  /*0020*/  BRA `(.L_x_0) ;  /* 0xfffffffc00fc7947 */ /* 0x000fc0000383ffff */
[----:B------:R-:W-:-:S00]  /*0030*/  NOP ;  /* 0x0000000000007918 */ /* 0x000fc00000000000 */
        /* <DEDUP_REMOVED lines=12> */
.L_x_1:


//--------------------- .nv.shared.reserved.0     --------------------------
	.section	.nv.shared.reserved.0,"aw",@nobits
	.weak		__nv_reservedSMEM_offset_0_alias
	.size		__nv_reservedSMEM_offset_0_alias, 0, 64
	.other		__nv_reservedSMEM_offset_0_alias,@"STO_CUDA_RESERVED_SHARED STV_DEFAULT"
__nv_reservedSMEM_offset_0_alias:
	.zero		0
	.zero		64


//--------------------- .nv.constant0._Z7calcRowy --------------------------
	.section	.nv.constant0._Z7calcRowy,"a",@progbits
	.sectionflags	@""
	.align	4
.nv.constant0._Z7calcRowy:
	.zero		904


//--------------------- SYMBOLS --------------------------

	.type		.nv.reservedSmem.offset0,@object
	.size		.nv.reservedSmem.offset0,0x4
